	.headerflags	@"EF_CUDA_TEXMODE_UNIFIED EF_CUDA_64BIT_ADDRESS EF_CUDA_ACCELERATORS EF_CUDA_SM90 EF_CUDA_VIRTUAL_SM(EF_CUDA_SM90)"
	.elftype	@"ET_EXEC"


//--------------------- .nv.info                  --------------------------
	.section	.nv.info,"",@"SHT_CUDA_INFO"
	.align	4


	//----- nvinfo : EIATTR_REGCOUNT
	.align		4
        /*0000*/ 	.byte	0x04, 0x2f
        /*0002*/ 	.short	(.L_1 - .L_0)
	.align		4
.L_0:
        /*0004*/ 	.word	index@(triton_poi_fused_16)
        /*0008*/ 	.word	0x0000001f


	//----- nvinfo : EIATTR_MIN_STACK_SIZE
	.align		4
.L_1:
        /*000c*/ 	.byte	0x04, 0x12
        /*000e*/ 	.short	(.L_3 - .L_2)
	.align		4
.L_2:
        /*0010*/ 	.word	index@(triton_poi_fused_16)
        /*0014*/ 	.word	0x00000000


	//----- nvinfo : EIATTR_FRAME_SIZE
	.align		4
.L_3:
        /*0018*/ 	.byte	0x04, 0x11
        /*001a*/ 	.short	(.L_5 - .L_4)
	.align		4
.L_4:
        /*001c*/ 	.word	index@(triton_poi_fused_16)
        /*0020*/ 	.word	0x00000000


	//----- nvinfo : EIATTR_MIN_STACK_SIZE
	.align		4
.L_5:
        /*0024*/ 	.byte	0x04, 0x12
        /*0026*/ 	.short	(.L_7 - .L_6)
	.align		4
.L_6:
        /*0028*/ 	.word	index@(triton_poi_fused_16)
        /*002c*/ 	.word	0x00000000
.L_7:


//--------------------- .nv.info.triton_poi_fused_16 --------------------------
	.section	.nv.info.triton_poi_fused_16,"",@"SHT_CUDA_INFO"
	.sectionflags	@""
	.align	4


	//----- nvinfo : EIATTR_CUDA_API_VERSION
	.align		4
        /*0000*/ 	.byte	0x04, 0x37
        /*0002*/ 	.short	(.L_9 - .L_8)
.L_8:
        /*0004*/ 	.word	0x0000007c


	//----- nvinfo : EIATTR_KPARAM_INFO
	.align		4
.L_9:
        /*0008*/ 	.byte	0x04, 0x17
        /*000a*/ 	.short	(.L_11 - .L_10)
.L_10:
        /*000c*/ 	.word	0x00000000
        /*0010*/ 	.short	0x0003
        /*0012*/ 	.short	0x0014
        /*0014*/ 	.byte	0x00, 0xf0, 0x11, 0x00


	//----- nvinfo : EIATTR_KPARAM_INFO
	.align		4
.L_11:
        /*0018*/ 	.byte	0x04, 0x17
        /*001a*/ 	.short	(.L_13 - .L_12)
.L_12:
        /*001c*/ 	.word	0x00000000
        /*0020*/ 	.short	0x0002
        /*0022*/ 	.short	0x0010
        /*0024*/ 	.byte	0x00, 0xf0, 0x11, 0x00


	//----- nvinfo : EIATTR_KPARAM_INFO
	.align		4
.L_13:
        /*0028*/ 	.byte	0x04, 0x17
        /*002a*/ 	.short	(.L_15 - .L_14)
.L_14:
        /*002c*/ 	.word	0x00000000
        /*0030*/ 	.short	0x0001
        /*0032*/ 	.short	0x0008
        /*0034*/ 	.byte	0x00, 0xf4, 0x21, 0x00


	//----- nvinfo : EIATTR_KPARAM_INFO
	.align		4
.L_15:
        /*0038*/ 	.byte	0x04, 0x17
        /*003a*/ 	.short	(.L_17 - .L_16)
.L_16:
        /*003c*/ 	.word	0x00000000
        /*0040*/ 	.short	0x0000
        /*0042*/ 	.short	0x0000
        /*0044*/ 	.byte	0x00, 0xf4, 0x21, 0x00


	//----- nvinfo : EIATTR_SPARSE_MMA_MASK
	.align		4
.L_17:
        /*0048*/ 	.byte	0x03, 0x50
        /*004a*/ 	.short	0x0000


	//----- nvinfo : EIATTR_MAXREG_COUNT
	.align		4
        /*004c*/ 	.byte	0x03, 0x1b
        /*004e*/ 	.short	0x00ff


	//----- nvinfo : EIATTR_EXIT_INSTR_OFFSETS
	.align		4
        /*0050*/ 	.byte	0x04, 0x1c
        /*0052*/ 	.short	(.L_19 - .L_18)


	//   ....[0]....
.L_18:
        /*0054*/ 	.word	0x000005e0


	//   ....[1]....
        /*0058*/ 	.word	0x00000630


	//----- nvinfo : EIATTR_REQNTID
	.align		4
.L_19:
        /*005c*/ 	.byte	0x04, 0x10
        /*005e*/ 	.short	(.L_21 - .L_20)
.L_20:
        /*0060*/ 	.word	0x00000080
        /*0064*/ 	.word	0x00000001
        /*0068*/ 	.word	0x00000001


	//----- nvinfo : EIATTR_CBANK_PARAM_SIZE
	.align		4
.L_21:
        /*006c*/ 	.byte	0x03, 0x19
        /*006e*/ 	.short	0x0018


	//----- nvinfo : EIATTR_PARAM_CBANK
	.align		4
        /*0070*/ 	.byte	0x04, 0x0a
        /*0072*/ 	.short	(.L_23 - .L_22)
	.align		4
.L_22:
        /*0074*/ 	.word	index@(.nv.constant0.triton_poi_fused_16)
        /*0078*/ 	.short	0x0210
        /*007a*/ 	.short	0x0018


	//----- nvinfo : EIATTR_SW_WAR
	.align		4
.L_23:
        /*007c*/ 	.byte	0x04, 0x36
        /*007e*/ 	.short	(.L_25 - .L_24)
.L_24:
        /*0080*/ 	.word	0x00000008
.L_25:


//--------------------- .nv.callgraph             --------------------------
	.section	.nv.callgraph,"",@"SHT_CUDA_CALLGRAPH"
	.align	4
	.sectionentsize	8
	.align		4
        /*0000*/ 	.word	0x00000000
	.align		4
        /*0004*/ 	.word	0xffffffff
	.align		4
        /*0008*/ 	.word	0x00000000
	.align		4
        /*000c*/ 	.word	0xfffffffe
	.align		4
        /*0010*/ 	.word	0x00000000
	.align		4
        /*0014*/ 	.word	0xfffffffd
	.align		4
        /*0018*/ 	.word	0x00000000
	.align		4
        /*001c*/ 	.word	0xfffffffc


//--------------------- .text.triton_poi_fused_16 --------------------------
	.section	.text.triton_poi_fused_16,"ax",@progbits
	.sectionflags	@"SHF_BARRIERS=1"
	.align	128
        .global         triton_poi_fused_16
        .type           triton_poi_fused_16,@function
        .size           triton_poi_fused_16,(.L_x_1 - triton_poi_fused_16)
        .other          triton_poi_fused_16,@"STO_CUDA_ENTRY STV_DEFAULT"
triton_poi_fused_16:
.text.triton_poi_fused_16:
[----:B------:R-:W0:Y:S01]  /*0000*/  LDC R1, c[0x0][0x28] ;  /* 0x00000a00ff017b82 */ /* 0x000e220000000800 */
[----:B------:R-:W1:Y:S07]  /*0010*/  S2R R0, SR_CTAID.X ;  /* 0x0000000000007919 */ /* 0x000e6e0000002500 */
[----:B------:R-:W2:Y:S01]  /*0020*/  LDC.64 R14, c[0x0][0x210] ;  /* 0x00008400ff0e7b82 */ /* 0x000ea20000000a00 */
[----:B------:R-:W-:Y:S01]  /*0030*/  IMAD.MOV.U32 R19, RZ, RZ, RZ ;  /* 0x000000ffff137224 */ /* 0x000fe200078e00ff */
[----:B------:R-:W-:Y:S01]  /*0040*/  ULDC.64 UR6, c[0x0][0x208] ;  /* 0x0000820000067ab9 */ /* 0x000fe20000000a00 */
[----:B------:R-:W3:Y:S01]  /*0050*/  S2R R21, SR_TID.X ;  /* 0x0000000000157919 */ /* 0x000ee20000002100 */
[----:B------:R-:W4:Y:S01]  /*0060*/  S2R R18, SR_CTAID.Y ;  /* 0x0000000000127919 */ /* 0x000f220000002600 */
[----:B------:R-:W-:-:S02]  /*0070*/  IMAD.MOV.U32 R20, RZ, RZ, RZ ;  /* 0x000000ffff147224 */ /* 0x000fc400078e00ff */
[----:B-1----:R-:W-:Y:S01]  /*0080*/  IMAD.SHL.U32 R0, R0, 0x10, RZ ;  /* 0x0000001000007824 */ /* 0x002fe200078e00ff */
[----:B---3--:R-:W-:-:S04]  /*0090*/  SHF.R.U32.HI R17, RZ, 0x4, R21 ;  /* 0x00000004ff117819 */ /* 0x008fc80000011615 */
[----:B------:R-:W-:Y:S01]  /*00a0*/  LOP3.LUT R6, R0, 0xf, R21, 0xf8, !PT ;  /* 0x0000000f00067812 */ /* 0x000fe200078ef815 */
[----:B----4-:R-:W-:Y:S01]  /*00b0*/  IMAD.SHL.U32 R16, R18, 0x40, RZ ;  /* 0x0000004012107824 */ /* 0x010fe200078e00ff */
[----:B------:R-:W-:Y:S02]  /*00c0*/  SGXT.U32 R17, R17, 0x3 ;  /* 0x000000031111781a */ /* 0x000fe40000000000 */
[----:B------:R-:W-:Y:S02]  /*00d0*/  ISETP.GE.AND P0, PT, R6, 0x9, PT ;  /* 0x000000090600780c */ /* 0x000fe40003f06270 */
[----:B------:R-:W-:Y:S02]  /*00e0*/  LOP3.LUT R2, R16, R17, RZ, 0xfc, !PT ;  /* 0x0000001110027212 */ /* 0x000fe400078efcff */
[----:B------:R-:W-:Y:S02]  /*00f0*/  LOP3.LUT R3, R16, 0x8, R17, 0xfe, !PT ;  /* 0x0000000810037812 */ /* 0x000fe400078efe11 */
[----:B------:R-:W-:Y:S01]  /*0100*/  LOP3.LUT R4, R16, 0x10, R17, 0xfe, !PT ;  /* 0x0000001010047812 */ /* 0x000fe200078efe11 */
[--C-:B------:R-:W-:Y:S01]  /*0110*/  IMAD R27, R2, 0x9, R6.reuse ;  /* 0x00000009021b7824 */ /* 0x100fe200078e0206 */
        /* <DEDUP_REMOVED lines=9> */
[----:B------:R-:W-:-:S02]  /*01b0*/  IMAD R11, R11, 0x9, R6 ;  /* 0x000000090b0b7824 */ /* 0x000fc400078e0206 */
[--C-:B------:R-:W-:Y:S02]  /*01c0*/  IMAD R13, R13, 0x9, R6.reuse ;  /* 0x000000090d0d7824 */ /* 0x100fe400078e0206 */
[----:B------:R-:W-:Y:S02]  /*01d0*/  IMAD R23, R23, 0x9, R6 ;  /* 0x0000000917177824 */ /* 0x000fe400078e0206 */
[----:B--2---:R-:W-:-:S04]  /*01e0*/  IMAD.WIDE R26, R27, 0x4, R14 ;  /* 0x000000041b1a7825 */ /* 0x004fc800078e020e */
[--C-:B------:R-:W-:Y:S01]  /*01f0*/  IMAD.WIDE R2, R3, 0x4, R14.reuse ;  /* 0x0000000403027825 */ /* 0x100fe200078e020e */
[----:B------:R1:W2:Y:S01]  /*0200*/  @!P0 LDG.E.EL R19, desc[UR6][R26.64] ;  /* 0x000000061a138981 */ /* 0x0002a2000c2e1900 */
[----:B------:R-:W-:Y:S02]  /*0210*/  CS2R R24, SRZ ;  /* 0x0000000000187805 */ /* 0x000fe4000001ff00 */
[--C-:B------:R-:W-:Y:S01]  /*0220*/  IMAD.WIDE R4, R5, 0x4, R14.reuse ;  /* 0x0000000405047825 */ /* 0x100fe200078e020e */
[----:B------:R3:W4:Y:S03]  /*0230*/  @!P0 LDG.E.EL R20, desc[UR6][R2.64] ;  /* 0x0000000602148981 */ /* 0x000726000c2e1900 */
[----:B------:R-:W-:-:S04]  /*0240*/  IMAD.WIDE R6, R7, 0x4, R14 ;  /* 0x0000000407067825 */ /* 0x000fc800078e020e */
[----:B------:R-:W-:-:S04]  /*0250*/  IMAD.WIDE R8, R9, 0x4, R14 ;  /* 0x0000000409087825 */ /* 0x000fc800078e020e */
[----:B------:R-:W-:-:S04]  /*0260*/  IMAD.WIDE R10, R11, 0x4, R14 ;  /* 0x000000040b0a7825 */ /* 0x000fc800078e020e */
[--C-:B------:R-:W-:Y:S01]  /*0270*/  IMAD.WIDE R12, R13, 0x4, R14.reuse ;  /* 0x000000040d0c7825 */ /* 0x100fe200078e020e */
[----:B-1----:R-:W-:Y:S01]  /*0280*/  CS2R R26, SRZ ;  /* 0x00000000001a7805 */ /* 0x002fe2000001ff00 */
[----:B------:R-:W5:Y:S02]  /*0290*/  @!P0 LDG.E.EL R24, desc[UR6][R6.64] ;  /* 0x0000000606188981 */ /* 0x000f64000c2e1900 */
[----:B------:R-:W-:Y:S01]  /*02a0*/  IMAD.WIDE R14, R23, 0x4, R14 ;  /* 0x00000004170e7825 */ /* 0x000fe200078e020e */
[----:B------:R-:W-:Y:S01]  /*02b0*/  HFMA2.MMA R23, -RZ, RZ, 0, 0 ;  /* 0x00000000ff177435 */ /* 0x000fe200000001ff */
[----:B------:R-:W5:Y:S02]  /*02c0*/  @!P0 LDG.E.EL R25, desc[UR6][R10.64] ;  /* 0x000000060a198981 */ /* 0x000f64000c2e1900 */
[----:B------:R-:W-:Y:S02]  /*02d0*/  IMAD.MOV.U32 R22, RZ, RZ, RZ ;  /* 0x000000ffff167224 */ /* 0x000fe400078e00ff */
[----:B------:R-:W5:Y:S04]  /*02e0*/  @!P0 LDG.E.EL R27, desc[UR6][R12.64] ;  /* 0x000000060c1b8981 */ /* 0x000f68000c2e1900 */
[----:B------:R-:W5:Y:S04]  /*02f0*/  @!P0 LDG.E.EL R22, desc[UR6][R4.64] ;  /* 0x0000000604168981 */ /* 0x000f68000c2e1900 */
[----:B------:R1:W5:Y:S04]  /*0300*/  @!P0 LDG.E.EL R23, desc[UR6][R8.64] ;  /* 0x0000000608178981 */ /* 0x000368000c2e1900 */
[----:B------:R-:W5:Y:S01]  /*0310*/  @!P0 LDG.E.EL R26, desc[UR6][R14.64] ;  /* 0x000000060e1a8981 */ /* 0x000f62000c2e1900 */
[----:B------:R-:W1:Y:S01]  /*0320*/  S2UR UR5, SR_CgaCtaId ;  /* 0x00000000000579c3 */ /* 0x000e620000008800 */
[----:B---3--:R-:W-:Y:S01]  /*0330*/  IMAD.SHL.U32 R2, R21, 0x40, RZ ;  /* 0x0000004015027824 */ /* 0x008fe200078e00ff */
[----:B------:R-:W-:-:S04]  /*0340*/  UMOV UR4, 0x400 ;  /* 0x0000040000047882 */ /* 0x000fc80000000000 */
[----:B------:R-:W-:-:S04]  /*0350*/  LOP3.LUT R2, R2, 0x3c0, RZ, 0xc0, !PT ;  /* 0x000003c002027812 */ /* 0x000fc800078ec0ff */
[----:B------:R-:W-:Y:S01]  /*0360*/  LOP3.LUT R3, R2, R17, RZ, 0xfc, !PT ;  /* 0x0000001102037212 */ /* 0x000fe200078efcff */
[----:B01----:R-:W-:-:S06]  /*0370*/  UPRMT UR4, UR5, 0x654, UR4 ;  /* 0x0000065405047896 */ /* 0x003fcc0008000004 */
[----:B------:R-:W-:-:S05]  /*0380*/  LEA.HI R2, R2, UR4, RZ, 0x1e ;  /* 0x0000000402027c11 */ /* 0x000fca000f8ff0ff */
[----:B------:R-:W-:Y:S01]  /*0390*/  IMAD R28, R3, 0x4, R2 ;  /* 0x00000004031c7824 */ /* 0x000fe200078e0202 */
[C---:B------:R-:W-:Y:S01]  /*03a0*/  LOP3.LUT R2, R21.reuse, 0x70, RZ, 0xc0, !PT ;  /* 0x0000007015027812 */ /* 0x040fe200078ec0ff */
[----:B------:R-:W-:-:S03]  /*03b0*/  IMAD.SHL.U32 R21, R21, 0x4, RZ ;  /* 0x0000000415157824 */ /* 0x000fc600078e00ff */
[----:B------:R-:W-:Y:S02]  /*03c0*/  IADD3 R3, R2, UR4, RZ ;  /* 0x0000000402037c10 */ /* 0x000fe4000fffe0ff */
[----:B------:R-:W-:-:S05]  /*03d0*/  LOP3.LUT R8, R21, 0x1fc, RZ, 0xc0, !PT ;  /* 0x000001fc15087812 */ /* 0x000fca00078ec0ff */
[----:B------:R-:W-:Y:S01]  /*03e0*/  IMAD R4, R8, 0x4, R3 ;  /* 0x0000000408047824 */ /* 0x000fe200078e0203 */
[----:B------:R-:W-:Y:S02]  /*03f0*/  SHF.R.S32.HI R3, RZ, 0x19, R18 ;  /* 0x00000019ff037819 */ /* 0x000fe40000011412 */
[----:B------:R-:W-:Y:S02]  /*0400*/  LOP3.LUT R16, R16, 0x3c, R21, 0xf8, !PT ;  /* 0x0000003c10107812 */ /* 0x000fe400078ef815 */
[----:B------:R-:W-:-:S04]  /*0410*/  SGXT R3, R3, 0x1 ;  /* 0x000000010303781a */ /* 0x000fc80000000200 */
[----:B------:R-:W-:Y:S02]  /*0420*/  LEA.HI R9, R3, R16, RZ, 0x5 ;  /* 0x0000001003097211 */ /* 0x000fe400078f28ff */
[----:B------:R-:W0:Y:S02]  /*0430*/  LDC.64 R2, c[0x0][0x218] ;  /* 0x00008600ff027b82 */ /* 0x000e240000000a00 */
[----:B------:R-:W-:Y:S02]  /*0440*/  LOP3.LUT R11, R9, 0xffffffe0, RZ, 0xc0, !PT ;  /* 0xffffffe0090b7812 */ /* 0x000fe400078ec0ff */
[----:B------:R-:W-:Y:S02]  /*0450*/  SHF.R.S32.HI R10, RZ, 0x5, R9 ;  /* 0x00000005ff0a7819 */ /* 0x000fe40000011409 */
[----:B------:R-:W-:Y:S01]  /*0460*/  LOP3.LUT R9, R0, R17, RZ, 0xfc, !PT ;  /* 0x0000001100097212 */ /* 0x000fe200078efcff */
[----:B------:R-:W-:Y:S01]  /*0470*/  IMAD.IADD R11, R16, 0x1, -R11 ;  /* 0x00000001100b7824 */ /* 0x000fe200078e0a0b */
[----:B------:R-:W-:-:S02]  /*0480*/  LOP3.LUT R0, R0, 0x8, R17, 0xfe, !PT ;  /* 0x0000000800007812 */ /* 0x000fc400078efe11 */
[----:B------:R-:W-:Y:S01]  /*0490*/  LOP3.LUT R13, R8, 0x200, RZ, 0xfc, !PT ;  /* 0x00000200080d7812 */ /* 0x000fe200078efcff */
[----:B------:R-:W-:Y:S01]  /*04a0*/  IMAD R12, R10, 0x120, R11 ;  /* 0x000001200a0c7824 */ /* 0x000fe200078e020b */
[C---:B------:R-:W-:Y:S02]  /*04b0*/  ISETP.GE.AND P1, PT, R9.reuse, 0x9, PT ;  /* 0x000000090900780c */ /* 0x040fe40003f26270 */
[----:B------:R-:W-:Y:S01]  /*04c0*/  ISETP.GE.AND P0, PT, R0, 0x9, PT ;  /* 0x000000090000780c */ /* 0x000fe20003f06270 */
[----:B------:R-:W-:Y:S01]  /*04d0*/  IMAD R11, R9, 0x20, R12 ;  /* 0x00000020090b7824 */ /* 0x000fe200078e020c */
[----:B------:R-:W-:-:S04]  /*04e0*/  SHF.R.U32.HI R13, RZ, 0x2, R13 ;  /* 0x00000002ff0d7819 */ /* 0x000fc8000001160d */
[----:B------:R-:W-:Y:S01]  /*04f0*/  LOP3.LUT R13, R13, 0xf0, RZ, 0xc0, !PT ;  /* 0x000000f00d0d7812 */ /* 0x000fe200078ec0ff */
[----:B0-----:R-:W-:-:S03]  /*0500*/  IMAD.WIDE R10, R11, 0x4, R2 ;  /* 0x000000040b0a7825 */ /* 0x001fc600078e0202 */
[----:B------:R-:W-:-:S05]  /*0510*/  IADD3 R13, R13, UR4, RZ ;  /* 0x000000040d0d7c10 */ /* 0x000fca000fffe0ff */
[----:B------:R-:W-:Y:S01]  /*0520*/  IMAD R13, R8, 0x4, R13 ;  /* 0x00000004080d7824 */ /* 0x000fe200078e020d */
[----:B--2---:R-:W-:Y:S04]  /*0530*/  STS [R28], R19 ;  /* 0x000000131c007388 */ /* 0x004fe80000000800 */
[----:B----4-:R-:W-:Y:S04]  /*0540*/  STS [R28+0x20], R20 ;  /* 0x000020141c007388 */ /* 0x010fe80000000800 */
[----:B-----5:R-:W-:Y:S04]  /*0550*/  STS [R28+0x60], R24 ;  /* 0x000060181c007388 */ /* 0x020fe80000000800 */
[----:B------:R-:W-:Y:S04]  /*0560*/  STS [R28+0xa0], R25 ;  /* 0x0000a0191c007388 */ /* 0x000fe80000000800 */
[----:B------:R-:W-:Y:S04]  /*0570*/  STS [R28+0xc0], R27 ;  /* 0x0000c01b1c007388 */ /* 0x000fe80000000800 */
[----:B------:R-:W-:Y:S04]  /*0580*/  STS [R28+0x40], R22 ;  /* 0x000040161c007388 */ /* 0x000fe80000000800 */
[----:B------:R-:W-:Y:S04]  /*0590*/  STS [R28+0x80], R23 ;  /* 0x000080171c007388 */ /* 0x000fe80000000800 */
[----:B------:R-:W-:Y:S01]  /*05a0*/  STS [R28+0xe0], R26 ;  /* 0x0000e01a1c007388 */ /* 0x000fe20000000800 */
[----:B------:R-:W-:Y:S06]  /*05b0*/  BAR.SYNC.DEFER_BLOCKING 0x0 ;  /* 0x0000000000007b1d */ /* 0x000fec0000010000 */
[----:B------:R-:W0:Y:S04]  /*05c0*/  LDS.128 R4, [R4] ;  /* 0x0000000004047984 */ /* 0x000e280000000c00 */
[----:B0-----:R0:W-:Y:S02]  /*05d0*/  @!P1 STG.E.128 desc[UR6][R10.64], R4 ;  /* 0x000000040a009986 */ /* 0x0011e4000c101d06 */
[----:B0-----:R-:W-:Y:S05]  /*05e0*/  @P0 EXIT ;  /* 0x000000000000094d */ /* 0x001fea0003800000 */
[----:B0-----:R-:W0:Y:S01]  /*05f0*/  LDS.128 R8, [R13+0x800] ;  /* 0x000800000d087984 */ /* 0x001e220000000c00 */
[----:B------:R-:W-:-:S04]  /*0600*/  IMAD R5, R0, 0x20, R12 ;  /* 0x0000002000057824 */ /* 0x000fc800078e020c */
[----:B------:R-:W-:-:S05]  /*0610*/  IMAD.WIDE R2, R5, 0x4, R2 ;  /* 0x0000000405027825 */ /* 0x000fca00078e0202 */
[----:B0-----:R-:W-:Y:S01]  /*0620*/  STG.E.128 desc[UR6][R2.64], R8 ;  /* 0x0000000802007986 */ /* 0x001fe2000c101d06 */
[----:B------:R-:W-:Y:S05]  /*0630*/  EXIT ;  /* 0x000000000000794d */ /* 0x000fea0003800000 */
.L_x_0:
[----:B------:R-:W-:-:S00]  /*0640*/  BRA `(.L_x_0) ;  /* 0xfffffffc00fc7947 */ /* 0x000fc0000383ffff */
[----:B------:R-:W-:-:S00]  /*0650*/  NOP ;  /* 0x0000000000007918 */ /* 0x000fc00000000000 */
        /* <DEDUP_REMOVED lines=10> */
.L_x_1:


//--------------------- .nv.shared.triton_poi_fused_16 --------------------------
	.section	.nv.shared.triton_poi_fused_16,"aw",@nobits
	.sectionflags	@""
	.align	16
	.zero		1024


//--------------------- .nv.constant0.triton_poi_fused_16 --------------------------
	.section	.nv.constant0.triton_poi_fused_16,"a",@progbits
	.sectionflags	@""
	.align	4
.nv.constant0.triton_poi_fused_16:
	.zero		552
